//
// Generated by NVIDIA NVVM Compiler
//
// Compiler Build ID: CL-36424714
// Cuda compilation tools, release 13.0, V13.0.88
// Based on NVVM 20.0.0
//

.version 9.0
.target sm_100
.address_size 64

	// .globl	_Z13matmul_kernelPfPKfS1_iii

.visible .entry _Z13matmul_kernelPfPKfS1_iii(
	.param .u64 .ptr .align 1 _Z13matmul_kernelPfPKfS1_iii_param_0,
	.param .u64 .ptr .align 1 _Z13matmul_kernelPfPKfS1_iii_param_1,
	.param .u64 .ptr .align 1 _Z13matmul_kernelPfPKfS1_iii_param_2,
	.param .u32 _Z13matmul_kernelPfPKfS1_iii_param_3,
	.param .u32 _Z13matmul_kernelPfPKfS1_iii_param_4,
	.param .u32 _Z13matmul_kernelPfPKfS1_iii_param_5
)
{
	.reg .pred 	%p<13>;
	.reg .b32 	%r<41>;
	.reg .b32 	%f<68>;
	.reg .b64 	%rd<53>;

	ld.param.u64 	%rd6, [_Z13matmul_kernelPfPKfS1_iii_param_0];
	ld.param.u64 	%rd7, [_Z13matmul_kernelPfPKfS1_iii_param_1];
	ld.param.u64 	%rd8, [_Z13matmul_kernelPfPKfS1_iii_param_2];
	ld.param.u32 	%r20, [_Z13matmul_kernelPfPKfS1_iii_param_3];
	ld.param.u32 	%r18, [_Z13matmul_kernelPfPKfS1_iii_param_4];
	ld.param.u32 	%r19, [_Z13matmul_kernelPfPKfS1_iii_param_5];
	cvta.to.global.u64 	%rd1, %rd8;
	cvta.to.global.u64 	%rd2, %rd7;
	mov.u32 	%r21, %ctaid.y;
	mov.u32 	%r22, %ntid.y;
	mov.u32 	%r23, %tid.y;
	mad.lo.s32 	%r1, %r21, %r22, %r23;
	mov.u32 	%r24, %ctaid.x;
	mov.u32 	%r25, %ntid.x;
	mov.u32 	%r26, %tid.x;
	mad.lo.s32 	%r2, %r24, %r25, %r26;
	setp.ge.s32 	%p1, %r1, %r20;
	setp.ge.s32 	%p2, %r2, %r18;
	or.pred  	%p3, %p1, %p2;
	@%p3 bra 	$L__BB0_14;
	setp.lt.s32 	%p4, %r19, 1;
	mov.f32 	%f67, 0f00000000;
	@%p4 bra 	$L__BB0_13;
	mul.lo.s32 	%r3, %r19, %r1;
	and.b32  	%r4, %r19, 7;
	setp.lt.u32 	%p5, %r19, 8;
	mov.f32 	%f67, 0f00000000;
	mov.b32 	%r39, 0;
	@%p5 bra 	$L__BB0_5;
	and.b32  	%r39, %r19, 2147483640;
	neg.s32 	%r37, %r39;
	shl.b32 	%r7, %r18, 3;
	mul.wide.u32 	%rd9, %r3, 4;
	add.s64 	%rd10, %rd9, %rd2;
	add.s64 	%rd52, %rd10, 16;
	mov.f32 	%f67, 0f00000000;
	mul.wide.s32 	%rd13, %r18, 4;
	mov.u32 	%r36, %r2;
$L__BB0_4:
	.pragma "nounroll";
	ld.global.f32 	%f17, [%rd52+-16];
	mul.wide.s32 	%rd11, %r36, 4;
	add.s64 	%rd12, %rd1, %rd11;
	ld.global.f32 	%f18, [%rd12];
	fma.rn.f32 	%f19, %f17, %f18, %f67;
	ld.global.f32 	%f20, [%rd52+-12];
	add.s64 	%rd14, %rd12, %rd13;
	ld.global.f32 	%f21, [%rd14];
	fma.rn.f32 	%f22, %f20, %f21, %f19;
	ld.global.f32 	%f23, [%rd52+-8];
	add.s64 	%rd15, %rd14, %rd13;
	ld.global.f32 	%f24, [%rd15];
	fma.rn.f32 	%f25, %f23, %f24, %f22;
	ld.global.f32 	%f26, [%rd52+-4];
	add.s64 	%rd16, %rd15, %rd13;
	ld.global.f32 	%f27, [%rd16];
	fma.rn.f32 	%f28, %f26, %f27, %f25;
	ld.global.f32 	%f29, [%rd52];
	add.s64 	%rd17, %rd16, %rd13;
	ld.global.f32 	%f30, [%rd17];
	fma.rn.f32 	%f31, %f29, %f30, %f28;
	ld.global.f32 	%f32, [%rd52+4];
	add.s64 	%rd18, %rd17, %rd13;
	ld.global.f32 	%f33, [%rd18];
	fma.rn.f32 	%f34, %f32, %f33, %f31;
	ld.global.f32 	%f35, [%rd52+8];
	add.s64 	%rd19, %rd18, %rd13;
	ld.global.f32 	%f36, [%rd19];
	fma.rn.f32 	%f37, %f35, %f36, %f34;
	ld.global.f32 	%f38, [%rd52+12];
	add.s64 	%rd20, %rd19, %rd13;
	ld.global.f32 	%f39, [%rd20];
	fma.rn.f32 	%f67, %f38, %f39, %f37;
	add.s32 	%r37, %r37, 8;
	add.s32 	%r36, %r36, %r7;
	add.s64 	%rd52, %rd52, 32;
	setp.ne.s32 	%p6, %r37, 0;
	@%p6 bra 	$L__BB0_4;
$L__BB0_5:
	setp.eq.s32 	%p7, %r4, 0;
	@%p7 bra 	$L__BB0_13;
	and.b32  	%r13, %r19, 3;
	setp.lt.u32 	%p8, %r4, 4;
	@%p8 bra 	$L__BB0_8;
	add.s32 	%r28, %r39, %r3;
	mul.wide.u32 	%rd21, %r28, 4;
	add.s64 	%rd22, %rd2, %rd21;
	ld.global.f32 	%f41, [%rd22];
	mad.lo.s32 	%r29, %r39, %r18, %r2;
	mul.wide.s32 	%rd23, %r29, 4;
	add.s64 	%rd24, %rd1, %rd23;
	ld.global.f32 	%f42, [%rd24];
	fma.rn.f32 	%f43, %f41, %f42, %f67;
	cvt.u64.u32 	%rd25, %r3;
	cvt.u64.u32 	%rd26, %r39;
	add.s64 	%rd27, %rd26, %rd25;
	shl.b64 	%rd28, %rd27, 2;
	add.s64 	%rd29, %rd2, %rd28;
	ld.global.f32 	%f44, [%rd29+4];
	mul.wide.s32 	%rd30, %r18, 4;
	add.s64 	%rd31, %rd24, %rd30;
	ld.global.f32 	%f45, [%rd31];
	fma.rn.f32 	%f46, %f44, %f45, %f43;
	ld.global.f32 	%f47, [%rd29+8];
	add.s64 	%rd32, %rd31, %rd30;
	ld.global.f32 	%f48, [%rd32];
	fma.rn.f32 	%f49, %f47, %f48, %f46;
	ld.global.f32 	%f50, [%rd29+12];
	add.s64 	%rd33, %rd32, %rd30;
	ld.global.f32 	%f51, [%rd33];
	fma.rn.f32 	%f67, %f50, %f51, %f49;
	add.s32 	%r39, %r39, 4;
$L__BB0_8:
	setp.eq.s32 	%p9, %r13, 0;
	@%p9 bra 	$L__BB0_13;
	setp.eq.s32 	%p10, %r13, 1;
	@%p10 bra 	$L__BB0_11;
	add.s32 	%r30, %r39, %r3;
	mul.wide.u32 	%rd34, %r30, 4;
	add.s64 	%rd35, %rd2, %rd34;
	ld.global.f32 	%f53, [%rd35];
	mad.lo.s32 	%r31, %r39, %r18, %r2;
	mul.wide.s32 	%rd36, %r31, 4;
	add.s64 	%rd37, %rd1, %rd36;
	ld.global.f32 	%f54, [%rd37];
	fma.rn.f32 	%f55, %f53, %f54, %f67;
	cvt.u64.u32 	%rd38, %r3;
	cvt.u64.u32 	%rd39, %r39;
	add.s64 	%rd40, %rd39, %rd38;
	shl.b64 	%rd41, %rd40, 2;
	add.s64 	%rd42, %rd2, %rd41;
	ld.global.f32 	%f56, [%rd42+4];
	mul.wide.s32 	%rd43, %r18, 4;
	add.s64 	%rd44, %rd37, %rd43;
	ld.global.f32 	%f57, [%rd44];
	fma.rn.f32 	%f67, %f56, %f57, %f55;
	add.s32 	%r39, %r39, 2;
$L__BB0_11:
	and.b32  	%r32, %r19, 1;
	setp.eq.b32 	%p11, %r32, 1;
	not.pred 	%p12, %p11;
	@%p12 bra 	$L__BB0_13;
	add.s32 	%r33, %r39, %r3;
	mul.wide.u32 	%rd45, %r33, 4;
	add.s64 	%rd46, %rd2, %rd45;
	ld.global.f32 	%f58, [%rd46];
	mad.lo.s32 	%r34, %r39, %r18, %r2;
	mul.wide.s32 	%rd47, %r34, 4;
	add.s64 	%rd48, %rd1, %rd47;
	ld.global.f32 	%f59, [%rd48];
	fma.rn.f32 	%f67, %f58, %f59, %f67;
$L__BB0_13:
	mad.lo.s32 	%r35, %r18, %r1, %r2;
	cvta.to.global.u64 	%rd49, %rd6;
	mul.wide.s32 	%rd50, %r35, 4;
	add.s64 	%rd51, %rd49, %rd50;
	st.global.f32 	[%rd51], %f67;
$L__BB0_14:
	ret;

}
	// .globl	_Z19matmul_kernel_tiledPfPKfS1_iii
.visible .entry _Z19matmul_kernel_tiledPfPKfS1_iii(
	.param .u64 .ptr .align 1 _Z19matmul_kernel_tiledPfPKfS1_iii_param_0,
	.param .u64 .ptr .align 1 _Z19matmul_kernel_tiledPfPKfS1_iii_param_1,
	.param .u64 .ptr .align 1 _Z19matmul_kernel_tiledPfPKfS1_iii_param_2,
	.param .u32 _Z19matmul_kernel_tiledPfPKfS1_iii_param_3,
	.param .u32 _Z19matmul_kernel_tiledPfPKfS1_iii_param_4,
	.param .u32 _Z19matmul_kernel_tiledPfPKfS1_iii_param_5
)
{


	ret;

}


// ===== COMPILED SASS (sm_100) =====

	.target	sm_100

	.elftype	@"ET_EXEC"


//--------------------- .note.nv.tkinfo           --------------------------
	.section	.note.nv.tkinfo,"",@"SHT_NOTE"
	.sectionflags	@"SHF_NOTE_NV_TKINFO"
	.tkinfo
        /*0018*/ 	.word	0x00000002
        /*0030*/ 	.string	""
        /*0030*/ 	.string	"ptxas"
        /*0030*/ 	.string	"Cuda compilation tools, release 13.0, V13.0.88"
        /*0030*/ 	.string	"Build cuda_13.0.r13.0/compiler.36424714_0"
        /*0030*/ 	.string	"-arch sm_100 -m 64 "



//--------------------- .note.nv.cuinfo           --------------------------
	.section	.note.nv.cuinfo,"",@"SHT_NOTE"
	.sectionflags	@"SHF_NOTE_NV_CUINFO"
        /*0018*/ 	.short	0x0002
        /*001a*/ 	.short	0x0064
        /*001c*/ 	.short	0x0082
	.zero		2


//--------------------- .nv.info                  --------------------------
	.section	.nv.info,"",@"SHT_CUDA_INFO"
	.align	4


	//----- nvinfo : EIATTR_REGCOUNT
	.align		4
        /*0000*/ 	.byte	0x04, 0x2f
        /*0002*/ 	.short	(.L_1 - .L_0)
	.align		4
.L_0:
        /*0004*/ 	.word	index@(_Z13matmul_kernelPfPKfS1_iii)
        /*0008*/ 	.word	0x00000020


	//----- nvinfo : EIATTR_FRAME_SIZE
	.align		4
.L_1:
        /*000c*/ 	.byte	0x04, 0x11
        /*000e*/ 	.short	(.L_3 - .L_2)
	.align		4
.L_2:
        /*0010*/ 	.word	index@(_Z13matmul_kernelPfPKfS1_iii)
        /*0014*/ 	.word	0x00000000


	//----- nvinfo : EIATTR_REGCOUNT
	.align		4
.L_3:
        /*0018*/ 	.byte	0x04, 0x2f
        /*001a*/ 	.short	(.L_5 - .L_4)
	.align		4
.L_4:
        /*001c*/ 	.word	index@(_Z19matmul_kernel_tiledPfPKfS1_iii)
        /*0020*/ 	.word	0x00000004


	//----- nvinfo : EIATTR_FRAME_SIZE
	.align		4
.L_5:
        /*0024*/ 	.byte	0x04, 0x11
        /*0026*/ 	.short	(.L_7 - .L_6)
	.align		4
.L_6:
        /*0028*/ 	.word	index@(_Z19matmul_kernel_tiledPfPKfS1_iii)
        /*002c*/ 	.word	0x00000000


	//----- nvinfo : EIATTR_MIN_STACK_SIZE
	.align		4
.L_7:
        /*0030*/ 	.byte	0x04, 0x12
        /*0032*/ 	.short	(.L_9 - .L_8)
	.align		4
.L_8:
        /*0034*/ 	.word	index@(_Z19matmul_kernel_tiledPfPKfS1_iii)
        /*0038*/ 	.word	0x00000000


	//----- nvinfo : EIATTR_MIN_STACK_SIZE
	.align		4
.L_9:
        /*003c*/ 	.byte	0x04, 0x12
        /*003e*/ 	.short	(.L_11 - .L_10)
	.align		4
.L_10:
        /*0040*/ 	.word	index@(_Z13matmul_kernelPfPKfS1_iii)
        /*0044*/ 	.word	0x00000000
.L_11:


//--------------------- .nv.compat                --------------------------
	.section	.nv.compat,"",@"SHT_CUDA_COMPAT_INFO"
	.align	4
        /*0000*/ 	.byte	0x02, 0x09, 0x00, 0x00, 0x02, 0x02, 0x01, 0x00, 0x02, 0x05, 0x05, 0x00, 0x03, 0x07, 0x01, 0x01
        /*0010*/ 	.byte	0x02, 0x03, 0x00, 0x00, 0x02, 0x06, 0x01, 0x00, 0x04, 0x0b, 0x08, 0x00, 0x09, 0x00, 0x00, 0x00
        /*0020*/ 	.byte	0x00, 0x00, 0x00, 0x00


//--------------------- .nv.info._Z19matmul_kernel_tiledPfPKfS1_iii --------------------------
	.section	.nv.info._Z19matmul_kernel_tiledPfPKfS1_iii,"",@"SHT_CUDA_INFO"
	.sectionflags	@""
	.align	4


	//----- nvinfo : EIATTR_CUDA_API_VERSION
	.align		4
        /*0000*/ 	.byte	0x04, 0x37
        /*0002*/ 	.short	(.L_13 - .L_12)
.L_12:
        /*0004*/ 	.word	0x00000082


	//----- nvinfo : EIATTR_KPARAM_INFO
	.align		4
.L_13:
        /*0008*/ 	.byte	0x04, 0x17
        /*000a*/ 	.short	(.L_15 - .L_14)
.L_14:
        /*000c*/ 	.word	0x00000000
        /*0010*/ 	.short	0x0005
        /*0012*/ 	.short	0x0020
        /*0014*/ 	.byte	0x00, 0xf0, 0x11, 0x00


	//----- nvinfo : EIATTR_KPARAM_INFO
	.align		4
.L_15:
        /*0018*/ 	.byte	0x04, 0x17
        /*001a*/ 	.short	(.L_17 - .L_16)
.L_16:
        /*001c*/ 	.word	0x00000000
        /*0020*/ 	.short	0x0004
        /*0022*/ 	.short	0x001c
        /*0024*/ 	.byte	0x00, 0xf0, 0x11, 0x00


	//----- nvinfo : EIATTR_KPARAM_INFO
	.align		4
.L_17:
        /*0028*/ 	.byte	0x04, 0x17
        /*002a*/ 	.short	(.L_19 - .L_18)
.L_18:
        /*002c*/ 	.word	0x00000000
        /*0030*/ 	.short	0x0003
        /*0032*/ 	.short	0x0018
        /*0034*/ 	.byte	0x00, 0xf0, 0x11, 0x00


	//----- nvinfo : EIATTR_KPARAM_INFO
	.align		4
.L_19:
        /*0038*/ 	.byte	0x04, 0x17
        /*003a*/ 	.short	(.L_21 - .L_20)
.L_20:
        /*003c*/ 	.word	0x00000000
        /*0040*/ 	.short	0x0002
        /*0042*/ 	.short	0x0010
        /*0044*/ 	.byte	0x00, 0xf5, 0x21, 0x00


	//----- nvinfo : EIATTR_KPARAM_INFO
	.align		4
.L_21:
        /*0048*/ 	.byte	0x04, 0x17
        /*004a*/ 	.short	(.L_23 - .L_22)
.L_22:
        /*004c*/ 	.word	0x00000000
        /*0050*/ 	.short	0x0001
        /*0052*/ 	.short	0x0008
        /*0054*/ 	.byte	0x00, 0xf5, 0x21, 0x00


	//----- nvinfo : EIATTR_KPARAM_INFO
	.align		4
.L_23:
        /*0058*/ 	.byte	0x04, 0x17
        /*005a*/ 	.short	(.L_25 - .L_24)
.L_24:
        /*005c*/ 	.word	0x00000000
        /*0060*/ 	.short	0x0000
        /*0062*/ 	.short	0x0000
        /*0064*/ 	.byte	0x00, 0xf5, 0x21, 0x00


	//----- nvinfo : EIATTR_SPARSE_MMA_MASK
	.align		4
.L_25:
        /*0068*/ 	.byte	0x03, 0x50
        /*006a*/ 	.short	0x0000


	//----- nvinfo : EIATTR_MAXREG_COUNT
	.align		4
        /*006c*/ 	.byte	0x03, 0x1b
        /*006e*/ 	.short	0x00ff


	//----- nvinfo : EIATTR_MERCURY_ISA_VERSION
	.align		4
        /*0070*/ 	.byte	0x03, 0x5f
        /*0072*/ 	.short	0x0101


	//----- nvinfo : EIATTR_VRC_CTA_INIT_COUNT
	.align		4
        /*0074*/ 	.byte	0x02, 0x4a
	.zero		1
	.zero		1


	//----- nvinfo : EIATTR_EXIT_INSTR_OFFSETS
	.align		4
        /*0078*/ 	.byte	0x04, 0x1c
        /*007a*/ 	.short	(.L_27 - .L_26)


	//   ....[0]....
.L_26:
        /*007c*/ 	.word	0x00000010


	//----- nvinfo : EIATTR_CBANK_PARAM_SIZE
	.align		4
.L_27:
        /*0080*/ 	.byte	0x03, 0x19
        /*0082*/ 	.short	0x0024


	//----- nvinfo : EIATTR_PARAM_CBANK
	.align		4
        /*0084*/ 	.byte	0x04, 0x0a
        /*0086*/ 	.short	(.L_29 - .L_28)
	.align		4
.L_28:
        /*0088*/ 	.word	index@(.nv.constant0._Z19matmul_kernel_tiledPfPKfS1_iii)
        /*008c*/ 	.short	0x0380
        /*008e*/ 	.short	0x0024


	//----- nvinfo : EIATTR_SW_WAR
	.align		4
.L_29:
        /*0090*/ 	.byte	0x04, 0x36
        /*0092*/ 	.short	(.L_31 - .L_30)
.L_30:
        /*0094*/ 	.word	0x00000008
.L_31:


//--------------------- .nv.info._Z13matmul_kernelPfPKfS1_iii --------------------------
	.section	.nv.info._Z13matmul_kernelPfPKfS1_iii,"",@"SHT_CUDA_INFO"
	.sectionflags	@""
	.align	4


	//----- nvinfo : EIATTR_CUDA_API_VERSION
	.align		4
        /*0000*/ 	.byte	0x04, 0x37
        /*0002*/ 	.short	(.L_33 - .L_32)
.L_32:
        /*0004*/ 	.word	0x00000082


	//----- nvinfo : EIATTR_KPARAM_INFO
	.align		4
.L_33:
        /*0008*/ 	.byte	0x04, 0x17
        /*000a*/ 	.short	(.L_35 - .L_34)
.L_34:
        /*000c*/ 	.word	0x00000000
        /*0010*/ 	.short	0x0005
        /*0012*/ 	.short	0x0020
        /*0014*/ 	.byte	0x00, 0xf0, 0x11, 0x00


	//----- nvinfo : EIATTR_KPARAM_INFO
	.align		4
.L_35:
        /*0018*/ 	.byte	0x04, 0x17
        /*001a*/ 	.short	(.L_37 - .L_36)
.L_36:
        /*001c*/ 	.word	0x00000000
        /*0020*/ 	.short	0x0004
        /*0022*/ 	.short	0x001c
        /*0024*/ 	.byte	0x00, 0xf0, 0x11, 0x00


	//----- nvinfo : EIATTR_KPARAM_INFO
	.align		4
.L_37:
        /*0028*/ 	.byte	0x04, 0x17
        /*002a*/ 	.short	(.L_39 - .L_38)
.L_38:
        /*002c*/ 	.word	0x00000000
        /*0030*/ 	.short	0x0003
        /*0032*/ 	.short	0x0018
        /*0034*/ 	.byte	0x00, 0xf0, 0x11, 0x00


	//----- nvinfo : EIATTR_KPARAM_INFO
	.align		4
.L_39:
        /*0038*/ 	.byte	0x04, 0x17
        /*003a*/ 	.short	(.L_41 - .L_40)
.L_40:
        /*003c*/ 	.word	0x00000000
        /*0040*/ 	.short	0x0002
        /*0042*/ 	.short	0x0010
        /*0044*/ 	.byte	0x00, 0xf5, 0x21, 0x00


	//----- nvinfo : EIATTR_KPARAM_INFO
	.align		4
.L_41:
        /*0048*/ 	.byte	0x04, 0x17
        /*004a*/ 	.short	(.L_43 - .L_42)
.L_42:
        /*004c*/ 	.word	0x00000000
        /*0050*/ 	.short	0x0001
        /*0052*/ 	.short	0x0008
        /*0054*/ 	.byte	0x00, 0xf5, 0x21, 0x00


	//----- nvinfo : EIATTR_KPARAM_INFO
	.align		4
.L_43:
        /*0058*/ 	.byte	0x04, 0x17
        /*005a*/ 	.short	(.L_45 - .L_44)
.L_44:
        /*005c*/ 	.word	0x00000000
        /*0060*/ 	.short	0x0000
        /*0062*/ 	.short	0x0000
        /*0064*/ 	.byte	0x00, 0xf5, 0x21, 0x00


	//----- nvinfo : EIATTR_SPARSE_MMA_MASK
	.align		4
.L_45:
        /*0068*/ 	.byte	0x03, 0x50
        /*006a*/ 	.short	0x0000


	//----- nvinfo : EIATTR_MAXREG_COUNT
	.align		4
        /*006c*/ 	.byte	0x03, 0x1b
        /*006e*/ 	.short	0x00ff


	//----- nvinfo : EIATTR_MERCURY_ISA_VERSION
	.align		4
        /*0070*/ 	.byte	0x03, 0x5f
        /*0072*/ 	.short	0x0101


	//----- nvinfo : EIATTR_VRC_CTA_INIT_COUNT
	.align		4
        /*0074*/ 	.byte	0x02, 0x4a
	.zero		1
	.zero		1


	//----- nvinfo : EIATTR_EXIT_INSTR_OFFSETS
	.align		4
        /*0078*/ 	.byte	0x04, 0x1c
        /*007a*/ 	.short	(.L_47 - .L_46)


	//   ....[0]....
.L_46:
        /*007c*/ 	.word	0x000000c0


	//   ....[1]....
        /*0080*/ 	.word	0x000008e0


	//----- nvinfo : EIATTR_CBANK_PARAM_SIZE
	.align		4
.L_47:
        /*0084*/ 	.byte	0x03, 0x19
        /*0086*/ 	.short	0x0024


	//----- nvinfo : EIATTR_PARAM_CBANK
	.align		4
        /*0088*/ 	.byte	0x04, 0x0a
        /*008a*/ 	.short	(.L_49 - .L_48)
	.align		4
.L_48:
        /*008c*/ 	.word	index@(.nv.constant0._Z13matmul_kernelPfPKfS1_iii)
        /*0090*/ 	.short	0x0380
        /*0092*/ 	.short	0x0024


	//----- nvinfo : EIATTR_SW_WAR
	.align		4
.L_49:
        /*0094*/ 	.byte	0x04, 0x36
        /*0096*/ 	.short	(.L_51 - .L_50)
.L_50:
        /*0098*/ 	.word	0x00000008
.L_51:


//--------------------- .nv.callgraph             --------------------------
	.section	.nv.callgraph,"",@"SHT_CUDA_CALLGRAPH"
	.align	4
	.sectionentsize	8
	.align		4
        /*0000*/ 	.word	0x00000000
	.align		4
        /*0004*/ 	.word	0xffffffff
	.align		4
        /*0008*/ 	.word	0x00000000
	.align		4
        /*000c*/ 	.word	0xfffffffe
	.align		4
        /*0010*/ 	.word	0x00000000
	.align		4
        /*0014*/ 	.word	0xfffffffd
	.align		4
        /*0018*/ 	.word	0x00000000
	.align		4
        /*001c*/ 	.word	0xfffffffc


//--------------------- .text._Z19matmul_kernel_tiledPfPKfS1_iii --------------------------
	.section	.text._Z19matmul_kernel_tiledPfPKfS1_iii,"ax",@progbits
	.align	128
        .global         _Z19matmul_kernel_tiledPfPKfS1_iii
        .type           _Z19matmul_kernel_tiledPfPKfS1_iii,@function
        .size           _Z19matmul_kernel_tiledPfPKfS1_iii,(.L_x_6 - _Z19matmul_kernel_tiledPfPKfS1_iii)
        .other          _Z19matmul_kernel_tiledPfPKfS1_iii,@"STO_CUDA_ENTRY STV_DEFAULT"
_Z19matmul_kernel_tiledPfPKfS1_iii:
.text._Z19matmul_kernel_tiledPfPKfS1_iii:
[----:B------:R-:W-:Y:S01]  /*0000*/  LDC R1, c[0x0][0x37c] ;  /* 0x0000df00ff017b82 */ /* 0x000fe20000000800 */
[----:B------:R-:W-:Y:S05]  /*0010*/  EXIT ;  /* 0x000000000000794d */ /* 0x000fea0003800000 */
.L_x_0:
[----:B------:R-:W-:-:S00]  /*0020*/  BRA `(.L_x_0) ;  /* 0xfffffffc00fc7947 */ /* 0x000fc0000383ffff */
[----:B------:R-:W-:-:S00]  /*0030*/  NOP ;  /* 0x0000000000007918 */ /* 0x000fc00000000000 */
        /* <DEDUP_REMOVED lines=12> */
.L_x_6:


//--------------------- .text._Z13matmul_kernelPfPKfS1_iii --------------------------
	.section	.text._Z13matmul_kernelPfPKfS1_iii,"ax",@progbits
	.align	128
        .global         _Z13matmul_kernelPfPKfS1_iii
        .type           _Z13matmul_kernelPfPKfS1_iii,@function
        .size           _Z13matmul_kernelPfPKfS1_iii,(.L_x_7 - _Z13matmul_kernelPfPKfS1_iii)
        .other          _Z13matmul_kernelPfPKfS1_iii,@"STO_CUDA_ENTRY STV_DEFAULT"
_Z13matmul_kernelPfPKfS1_iii:
.text._Z13matmul_kernelPfPKfS1_iii:
[----:B------:R-:W-:Y:S01]  /*0000*/  LDC R1, c[0x0][0x37c] ;  /* 0x0000df00ff017b82 */ /* 0x000fe20000000800 */
[----:B------:R-:W0:Y:S07]  /*0010*/  S2R R5, SR_TID.X ;  /* 0x0000000000057919 */ /* 0x000e2e0000002100 */
[----:B------:R-:W1:Y:S01]  /*0020*/  LDC R19, c[0x0][0x364] ;  /* 0x0000d900ff137b82 */ /* 0x000e620000000800 */
[----:B------:R-:W1:Y:S07]  /*0030*/  S2R R4, SR_TID.Y ;  /* 0x0000000000047919 */ /* 0x000e6e0000002200 */
[----:B------:R-:W0:Y:S08]  /*0040*/  S2UR UR5, SR_CTAID.X ;  /* 0x00000000000579c3 */ /* 0x000e300000002500 */
[----:B------:R-:W0:Y:S08]  /*0050*/  LDC R0, c[0x0][0x360] ;  /* 0x0000d800ff007b82 */ /* 0x000e300000000800 */
[----:B------:R-:W1:Y:S08]  /*0060*/  S2UR UR4, SR_CTAID.Y ;  /* 0x00000000000479c3 */ /* 0x000e700000002600 */
[----:B------:R-:W2:Y:S01]  /*0070*/  LDC.64 R2, c[0x0][0x398] ;  /* 0x0000e600ff027b82 */ /* 0x000ea20000000a00 */
[----:B0-----:R-:W-:-:S02]  /*0080*/  IMAD R0, R0, UR5, R5 ;  /* 0x0000000500007c24 */ /* 0x001fc4000f8e0205 */
[----:B-1----:R-:W-:-:S03]  /*0090*/  IMAD R19, R19, UR4, R4 ;  /* 0x0000000413137c24 */ /* 0x002fc6000f8e0204 */
[----:B--2---:R-:W-:-:S04]  /*00a0*/  ISETP.GE.AND P0, PT, R0, R3, PT ;  /* 0x000000030000720c */ /* 0x004fc80003f06270 */
[----:B------:R-:W-:-:S13]  /*00b0*/  ISETP.GE.OR P0, PT, R19, R2, P0 ;  /* 0x000000021300720c */ /* 0x000fda0000706670 */
[----:B------:R-:W-:Y:S05]  /*00c0*/  @P0 EXIT ;  /* 0x000000000000094d */ /* 0x000fea0003800000 */
[----:B------:R-:W0:Y:S01]  /*00d0*/  LDC R2, c[0x0][0x3a0] ;  /* 0x0000e800ff027b82 */ /* 0x000e220000000800 */
[----:B------:R-:W1:Y:S01]  /*00e0*/  LDCU.64 UR4, c[0x0][0x358] ;  /* 0x00006b00ff0477ac */ /* 0x000e620008000a00 */
[----:B------:R-:W-:Y:S01]  /*00f0*/  HFMA2 R24, -RZ, RZ, 0, 0 ;  /* 0x00000000ff187431 */ /* 0x000fe200000001ff */
[----:B0-----:R-:W-:-:S13]  /*0100*/  ISETP.GE.AND P0, PT, R2, 0x1, PT ;  /* 0x000000010200780c */ /* 0x001fda0003f06270 */
[----:B-1----:R-:W-:Y:S05]  /*0110*/  @!P0 BRA `(.L_x_1) ;  /* 0x0000000400e08947 */ /* 0x002fea0003800000 */
[C---:B------:R-:W-:Y:S01]  /*0120*/  ISETP.GE.U32.AND P1, PT, R2.reuse, 0x8, PT ;  /* 0x000000080200780c */ /* 0x040fe20003f26070 */
[----:B------:R-:W-:Y:S01]  /*0130*/  IMAD R20, R19, R2, RZ ;  /* 0x0000000213147224 */ /* 0x000fe200078e02ff */
[----:B------:R-:W-:Y:S02]  /*0140*/  LOP3.LUT R27, R2, 0x7, RZ, 0xc0, !PT ;  /* 0x00000007021b7812 */ /* 0x000fe400078ec0ff */
[----:B------:R-:W-:Y:S02]  /*0150*/  MOV R24, RZ ;  /* 0x000000ff00187202 */ /* 0x000fe40000000f00 */
[----:B------:R-:W-:Y:S02]  /*0160*/  ISETP.NE.AND P0, PT, R27, RZ, PT ;  /* 0x000000ff1b00720c */ /* 0x000fe40003f05270 */
[----:B------:R-:W-:-:S05]  /*0170*/  MOV R21, RZ ;  /* 0x000000ff00157202 */ /* 0x000fca0000000f00 */
[----:B------:R-:W-:Y:S06]  /*0180*/  @!P1 BRA `(.L_x_2) ;  /* 0x0000000000c49947 */ /* 0x000fec0003800000 */
[----:B------:R-:W0:Y:S01]  /*0190*/  LDC.64 R4, c[0x0][0x388] ;  /* 0x0000e200ff047b82 */ /* 0x000e220000000a00 */
[----:B------:R-:W-:Y:S02]  /*01a0*/  LOP3.LUT R21, R2, 0x7ffffff8, RZ, 0xc0, !PT ;  /* 0x7ffffff802157812 */ /* 0x000fe400078ec0ff */
[----:B------:R-:W-:Y:S02]  /*01b0*/  MOV R24, RZ ;  /* 0x000000ff00187202 */ /* 0x000fe40000000f00 */
[----:B------:R-:W-:Y:S02]  /*01c0*/  MOV R18, R0 ;  /* 0x0000000000127202 */ /* 0x000fe40000000f00 */
[----:B------:R-:W-:Y:S01]  /*01d0*/  IADD3 R22, PT, PT, -R21, RZ, RZ ;  /* 0x000000ff15167210 */ /* 0x000fe20007ffe1ff */
[----:B0-----:R-:W-:-:S03]  /*01e0*/  IMAD.WIDE.U32 R4, R20, 0x4, R4 ;  /* 0x0000000414047825 */ /* 0x001fc600078e0004 */
[----:B------:R-:W-:-:S04]  /*01f0*/  IADD3 R6, P1, PT, R4, 0x10, RZ ;  /* 0x0000001004067810 */ /* 0x000fc80007f3e0ff */
[----:B------:R-:W-:-:S09]  /*0200*/  IADD3.X R7, PT, PT, RZ, R5, RZ, P1, !PT ;  /* 0x00000005ff077210 */ /* 0x000fd20000ffe4ff */
.L_x_3:
[----:B------:R-:W0:Y:S01]  /*0210*/  LDC.64 R16, c[0x0][0x390] ;  /* 0x0000e400ff107b82 */ /* 0x000e220000000a00 */
[----:B------:R-:W-:Y:S02]  /*0220*/  MOV R4, R6 ;  /* 0x0000000600047202 */ /* 0x000fe40000000f00 */
[----:B------:R-:W-:-:S05]  /*0230*/  MOV R5, R7 ;  /* 0x0000000700057202 */ /* 0x000fca0000000f00 */
[----:B------:R-:W2:Y:S04]  /*0240*/  LDG.E R25, desc[UR4][R4.64+-0x10] ;  /* 0xfffff00404197981 */ /* 0x000ea8000c1e1900 */
[----:B------:R-:W3:Y:S04]  /*0250*/  LDG.E R23, desc[UR4][R4.64+-0xc] ;  /* 0xfffff40404177981 */ /* 0x000ee8000c1e1900 */
[----:B------:R-:W4:Y:S04]  /*0260*/  LDG.E R29, desc[UR4][R4.64+-0x8] ;  /* 0xfffff804041d7981 */ /* 0x000f28000c1e1900 */
[----:B------:R-:W5:Y:S01]  /*0270*/  LDG.E R28, desc[UR4][R4.64+-0x4] ;  /* 0xfffffc04041c7981 */ /* 0x000f62000c1e1900 */
[----:B0-----:R-:W-:-:S05]  /*0280*/  IMAD.WIDE R16, R18, 0x4, R16 ;  /* 0x0000000412107825 */ /* 0x001fca00078e0210 */
[----:B------:R0:W2:Y:S01]  /*0290*/  LDG.E R26, desc[UR4][R16.64] ;  /* 0x00000004101a7981 */ /* 0x0000a2000c1e1900 */
[----:B------:R-:W-:-:S04]  /*02a0*/  IMAD.WIDE R14, R3, 0x4, R16 ;  /* 0x00000004030e7825 */ /* 0x000fc800078e0210 */
[C---:B------:R-:W-:Y:S02]  /*02b0*/  IMAD.WIDE R6, R3.reuse, 0x4, R14 ;  /* 0x0000000403067825 */ /* 0x040fe400078e020e */
[----:B------:R-:W3:Y:S02]  /*02c0*/  LDG.E R14, desc[UR4][R14.64] ;  /* 0x000000040e0e7981 */ /* 0x000ee4000c1e1900 */
[C---:B------:R-:W-:Y:S02]  /*02d0*/  IMAD.WIDE R10, R3.reuse, 0x4, R6 ;  /* 0x00000004030a7825 */ /* 0x040fe400078e0206 */
[----:B------:R-:W4:Y:S02]  /*02e0*/  LDG.E R6, desc[UR4][R6.64] ;  /* 0x0000000406067981 */ /* 0x000f24000c1e1900 */
[C---:B------:R-:W-:Y:S02]  /*02f0*/  IMAD.WIDE R8, R3.reuse, 0x4, R10 ;  /* 0x0000000403087825 */ /* 0x040fe400078e020a */
[----:B------:R-:W5:Y:S02]  /*0300*/  LDG.E R10, desc[UR4][R10.64] ;  /* 0x000000040a0a7981 */ /* 0x000f64000c1e1900 */
[----:B------:R-:W-:-:S02]  /*0310*/  IMAD.WIDE R12, R3, 0x4, R8 ;  /* 0x00000004030c7825 */ /* 0x000fc400078e0208 */
[----:B------:R-:W5:Y:S04]  /*0320*/  LDG.E R7, desc[UR4][R4.64] ;  /* 0x0000000404077981 */ /* 0x000f68000c1e1900 */
[----:B------:R-:W5:Y:S01]  /*0330*/  LDG.E R8, desc[UR4][R8.64] ;  /* 0x0000000408087981 */ /* 0x000f62000c1e1900 */
[----:B0-----:R-:W-:-:S03]  /*0340*/  IMAD.WIDE R16, R3, 0x4, R12 ;  /* 0x0000000403107825 */ /* 0x001fc600078e020c */
[----:B------:R-:W5:Y:S04]  /*0350*/  LDG.E R12, desc[UR4][R12.64] ;  /* 0x000000040c0c7981 */ /* 0x000f68000c1e1900 */
[----:B------:R-:W5:Y:S04]  /*0360*/  LDG.E R15, desc[UR4][R16.64] ;  /* 0x00000004100f7981 */ /* 0x000f68000c1e1900 */
[----:B------:R-:W5:Y:S04]  /*0370*/  LDG.E R9, desc[UR4][R4.64+0x4] ;  /* 0x0000040404097981 */ /* 0x000f68000c1e1900 */
[----:B------:R-:W5:Y:S01]  /*0380*/  LDG.E R11, desc[UR4][R4.64+0xc] ;  /* 0x00000c04040b7981 */ /* 0x000f62000c1e1900 */
[----:B--2---:R-:W-:Y:S01]  /*0390*/  FFMA R26, R25, R26, R24 ;  /* 0x0000001a191a7223 */ /* 0x004fe20000000018 */
[----:B------:R-:W-:-:S02]  /*03a0*/  IMAD.WIDE R24, R3, 0x4, R16 ;  /* 0x0000000403187825 */ /* 0x000fc400078e0210 */
[----:B------:R-:W2:Y:S04]  /*03b0*/  LDG.E R16, desc[UR4][R4.64+0x8] ;  /* 0x0000080404107981 */ /* 0x000ea8000c1e1900 */
[----:B------:R-:W2:Y:S01]  /*03c0*/  LDG.E R24, desc[UR4][R24.64] ;  /* 0x0000000418187981 */ /* 0x000ea2000c1e1900 */
[----:B---3--:R-:W-:Y:S01]  /*03d0*/  FFMA R14, R23, R14, R26 ;  /* 0x0000000e170e7223 */ /* 0x008fe2000000001a */
[----:B------:R-:W-:-:S03]  /*03e0*/  IADD3 R22, PT, PT, R22, 0x8, RZ ;  /* 0x0000000816167810 */ /* 0x000fc60007ffe0ff */
[----:B----4-:R-:W-:Y:S01]  /*03f0*/  FFMA R29, R29, R6, R14 ;  /* 0x000000061d1d7223 */ /* 0x010fe2000000000e */
[----:B------:R-:W-:-:S03]  /*0400*/  ISETP.NE.AND P1, PT, R22, RZ, PT ;  /* 0x000000ff1600720c */ /* 0x000fc60003f25270 */
[----:B-----5:R-:W-:Y:S01]  /*0410*/  FFMA R10, R28, R10, R29 ;  /* 0x0000000a1c0a7223 */ /* 0x020fe2000000001d */
[----:B------:R-:W-:-:S03]  /*0420*/  IADD3 R6, P2, PT, R4, 0x20, RZ ;  /* 0x0000002004067810 */ /* 0x000fc60007f5e0ff */
[----:B------:R-:W-:Y:S01]  /*0430*/  FFMA R8, R7, R8, R10 ;  /* 0x0000000807087223 */ /* 0x000fe2000000000a */
[----:B------:R-:W-:Y:S02]  /*0440*/  IADD3.X R7, PT, PT, RZ, R5, RZ, P2, !PT ;  /* 0x00000005ff077210 */ /* 0x000fe400017fe4ff */
[----:B------:R-:W-:Y:S01]  /*0450*/  LEA R18, R3, R18, 0x3 ;  /* 0x0000001203127211 */ /* 0x000fe200078e18ff */
[----:B------:R-:W-:-:S04]  /*0460*/  FFMA R9, R9, R12, R8 ;  /* 0x0000000c09097223 */ /* 0x000fc80000000008 */
[----:B--2---:R-:W-:-:S04]  /*0470*/  FFMA R16, R16, R15, R9 ;  /* 0x0000000f10107223 */ /* 0x004fc80000000009 */
[----:B------:R-:W-:Y:S01]  /*0480*/  FFMA R24, R11, R24, R16 ;  /* 0x000000180b187223 */ /* 0x000fe20000000010 */
[----:B------:R-:W-:Y:S06]  /*0490*/  @P1 BRA `(.L_x_3) ;  /* 0xfffffffc005c1947 */ /* 0x000fec000383ffff */
.L_x_2:
[----:B------:R-:W-:Y:S05]  /*04a0*/  @!P0 BRA `(.L_x_1) ;  /* 0x0000000000fc8947 */ /* 0x000fea0003800000 */
[----:B------:R-:W-:Y:S02]  /*04b0*/  ISETP.GE.U32.AND P1, PT, R27, 0x4, PT ;  /* 0x000000041b00780c */ /* 0x000fe40003f26070 */
[----:B------:R-:W-:-:S04]  /*04c0*/  LOP3.LUT R16, R2, 0x3, RZ, 0xc0, !PT ;  /* 0x0000000302107812 */ /* 0x000fc800078ec0ff */
[----:B------:R-:W-:-:S07]  /*04d0*/  ISETP.NE.AND P0, PT, R16, RZ, PT ;  /* 0x000000ff1000720c */ /* 0x000fce0003f05270 */
[----:B------:R-:W-:Y:S06]  /*04e0*/  @!P1 BRA `(.L_x_4) ;  /* 0x00000000006c9947 */ /* 0x000fec0003800000 */
[----:B------:R-:W0:Y:S01]  /*04f0*/  LDC.64 R6, c[0x0][0x390] ;  /* 0x0000e400ff067b82 */ /* 0x000e220000000a00 */
[----:B------:R-:W1:Y:S01]  /*0500*/  LDCU.64 UR6, c[0x0][0x388] ;  /* 0x00007100ff0677ac */ /* 0x000e620008000a00 */
[----:B------:R-:W-:Y:S01]  /*0510*/  IMAD R9, R21, R3, R0 ;  /* 0x0000000315097224 */ /* 0x000fe200078e0200 */
[CC--:B------:R-:W-:Y:S02]  /*0520*/  IADD3 R5, PT, PT, R20.reuse, R21.reuse, RZ ;  /* 0x0000001514057210 */ /* 0x0c0fe40007ffe0ff */
[----:B------:R-:W-:-:S03]  /*0530*/  IADD3 R10, P1, PT, R20, R21, RZ ;  /* 0x00000015140a7210 */ /* 0x000fc60007f3e0ff */
[----:B------:R-:W2:Y:S01]  /*0540*/  LDC.64 R14, c[0x0][0x388] ;  /* 0x0000e200ff0e7b82 */ /* 0x000ea20000000a00 */
[----:B0-----:R-:W-:-:S04]  /*0550*/  IMAD.WIDE R6, R9, 0x4, R6 ;  /* 0x0000000409067825 */ /* 0x001fc800078e0206 */
[----:B------:R-:W-:Y:S02]  /*0560*/  IMAD.WIDE R8, R3, 0x4, R6 ;  /* 0x0000000403087825 */ /* 0x000fe400078e0206 */
[----:B------:R-:W3:Y:S02]  /*0570*/  LDG.E R6, desc[UR4][R6.64] ;  /* 0x0000000406067981 */ /* 0x000ee4000c1e1900 */
[----:B--2---:R-:W-:Y:S01]  /*0580*/  IMAD.WIDE.U32 R14, R5, 0x4, R14 ;  /* 0x00000004050e7825 */ /* 0x004fe200078e000e */
[----:B------:R-:W-:Y:S02]  /*0590*/  IADD3.X R5, PT, PT, RZ, RZ, RZ, P1, !PT ;  /* 0x000000ffff057210 */ /* 0x000fe40000ffe4ff */
[----:B-1----:R-:W-:-:S03]  /*05a0*/  LEA R4, P1, R10, UR6, 0x2 ;  /* 0x000000060a047c11 */ /* 0x002fc6000f8210ff */
[----:B------:R-:W3:Y:S01]  /*05b0*/  LDG.E R15, desc[UR4][R14.64] ;  /* 0x000000040e0f7981 */ /* 0x000ee2000c1e1900 */
[----:B------:R-:W-:Y:S01]  /*05c0*/  LEA.HI.X R5, R10, UR7, R5, 0x2, P1 ;  /* 0x000000070a057c11 */ /* 0x000fe200088f1405 */
[C---:B------:R-:W-:Y:S02]  /*05d0*/  IMAD.WIDE R10, R3.reuse, 0x4, R8 ;  /* 0x00000004030a7825 */ /* 0x040fe400078e0208 */
[----:B------:R-:W2:Y:S04]  /*05e0*/  LDG.E R8, desc[UR4][R8.64] ;  /* 0x0000000408087981 */ /* 0x000ea8000c1e1900 */
[----:B------:R-:W2:Y:S01]  /*05f0*/  LDG.E R17, desc[UR4][R4.64+0x4] ;  /* 0x0000040404117981 */ /* 0x000ea2000c1e1900 */
[----:B------:R-:W-:-:S03]  /*0600*/  IMAD.WIDE R12, R3, 0x4, R10 ;  /* 0x00000004030c7825 */ /* 0x000fc600078e020a */
[----:B------:R-:W4:Y:S04]  /*0610*/  LDG.E R22, desc[UR4][R10.64] ;  /* 0x000000040a167981 */ /* 0x000f28000c1e1900 */
[----:B------:R-:W4:Y:S04]  /*0620*/  LDG.E R18, desc[UR4][R4.64+0x8] ;  /* 0x0000080404127981 */ /* 0x000f28000c1e1900 */
[----:B------:R-:W5:Y:S04]  /*0630*/  LDG.E R26, desc[UR4][R4.64+0xc] ;  /* 0x00000c04041a7981 */ /* 0x000f68000c1e1900 */
[----:B------:R-:W5:Y:S01]  /*0640*/  LDG.E R12, desc[UR4][R12.64] ;  /* 0x000000040c0c7981 */ /* 0x000f62000c1e1900 */
[----:B------:R-:W-:Y:S01]  /*0650*/  IADD3 R21, PT, PT, R21, 0x4, RZ ;  /* 0x0000000415157810 */ /* 0x000fe20007ffe0ff */
[----:B---3--:R-:W-:-:S04]  /*0660*/  FFMA R24, R15, R6, R24 ;  /* 0x000000060f187223 */ /* 0x008fc80000000018 */
[----:B--2---:R-:W-:-:S04]  /*0670*/  FFMA R17, R17, R8, R24 ;  /* 0x0000000811117223 */ /* 0x004fc80000000018 */
[----:B----4-:R-:W-:-:S04]  /*0680*/  FFMA R17, R18, R22, R17 ;  /* 0x0000001612117223 */ /* 0x010fc80000000011 */
[----:B-----5:R-:W-:-:S07]  /*0690*/  FFMA R24, R26, R12, R17 ;  /* 0x0000000c1a187223 */ /* 0x020fce0000000011 */
.L_x_4:
[----:B------:R-:W-:Y:S05]  /*06a0*/  @!P0 BRA `(.L_x_1) ;  /* 0x00000000007c8947 */ /* 0x000fea0003800000 */
[----:B------:R-:W-:Y:S02]  /*06b0*/  ISETP.NE.AND P1, PT, R16, 0x1, PT ;  /* 0x000000011000780c */ /* 0x000fe40003f25270 */
[----:B------:R-:W-:-:S04]  /*06c0*/  LOP3.LUT R2, R2, 0x1, RZ, 0xc0, !PT ;  /* 0x0000000102027812 */ /* 0x000fc800078ec0ff */
[----:B------:R-:W-:-:S07]  /*06d0*/  ISETP.NE.U32.AND P0, PT, R2, 0x1, PT ;  /* 0x000000010200780c */ /* 0x000fce0003f05070 */
[----:B------:R-:W0:Y:S01]  /*06e0*/  @P1 LDC.64 R12, c[0x0][0x388] ;  /* 0x0000e200ff0c1b82 */ /* 0x000e220000000a00 */
[CC--:B------:R-:W-:Y:S02]  /*06f0*/  @P1 IADD3 R15, PT, PT, R20.reuse, R21.reuse, RZ ;  /* 0x00000015140f1210 */ /* 0x0c0fe40007ffe0ff */
[----:B------:R-:W-:-:S04]  /*0700*/  @P1 IADD3 R2, P2, PT, R20, R21, RZ ;  /* 0x0000001514021210 */ /* 0x000fc80007f5e0ff */
[----:B------:R-:W-:Y:S01]  /*0710*/  @P1 IADD3.X R14, PT, PT, RZ, RZ, RZ, P2, !PT ;  /* 0x000000ffff0e1210 */ /* 0x000fe200017fe4ff */
[----:B------:R-:W1:Y:S08]  /*0720*/  @P1 LDC.64 R10, c[0x0][0x390] ;  /* 0x0000e400ff0a1b82 */ /* 0x000e700000000a00 */
[----:B------:R-:W2:Y:S08]  /*0730*/  @P1 LDC.64 R8, c[0x0][0x388] ;  /* 0x0000e200ff081b82 */ /* 0x000eb00000000a00 */
[----:B------:R-:W3:Y:S01]  /*0740*/  @!P0 LDC.64 R6, c[0x0][0x388] ;  /* 0x0000e200ff068b82 */ /* 0x000ee20000000a00 */
[----:B0-----:R-:W-:-:S04]  /*0750*/  @P1 IMAD.WIDE.U32 R12, R15, 0x4, R12 ;  /* 0x000000040f0c1825 */ /* 0x001fc800078e000c */
[C---:B------:R-:W-:Y:S01]  /*0760*/  @P1 IMAD R15, R21.reuse, R3, R0 ;  /* 0x00000003150f1224 */ /* 0x040fe200078e0200 */
[----:B------:R-:W-:Y:S01]  /*0770*/  @P1 IADD3 R21, PT, PT, R21, 0x2, RZ ;  /* 0x0000000215151810 */ /* 0x000fe20007ffe0ff */
[----:B------:R-:W4:Y:S01]  /*0780*/  @P1 LDG.E R13, desc[UR4][R12.64] ;  /* 0x000000040c0d1981 */ /* 0x000f22000c1e1900 */
[----:B------:R-:W0:Y:S01]  /*0790*/  @!P0 LDC.64 R4, c[0x0][0x390] ;  /* 0x0000e400ff048b82 */ /* 0x000e220000000a00 */
[----:B-1----:R-:W-:Y:S01]  /*07a0*/  @P1 IMAD.WIDE R10, R15, 0x4, R10 ;  /* 0x000000040f0a1825 */ /* 0x002fe200078e020a */
[----:B------:R-:W-:Y:S02]  /*07b0*/  @!P0 IADD3 R17, PT, PT, R20, R21, RZ ;  /* 0x0000001514118210 */ /* 0x000fe40007ffe0ff */
[----:B--2---:R-:W-:Y:S01]  /*07c0*/  @P1 LEA R8, P2, R2, R8, 0x2 ;  /* 0x0000000802081211 */ /* 0x004fe200078410ff */
[----:B------:R-:W-:-:S03]  /*07d0*/  @!P0 IMAD R21, R21, R3, R0 ;  /* 0x0000000315158224 */ /* 0x000fc600078e0200 */
[----:B------:R-:W-:Y:S01]  /*07e0*/  @P1 LEA.HI.X R9, R2, R9, R14, 0x2, P2 ;  /* 0x0000000902091211 */ /* 0x000fe200010f140e */
[----:B------:R-:W-:Y:S01]  /*07f0*/  @P1 IMAD.WIDE R14, R3, 0x4, R10 ;  /* 0x00000004030e1825 */ /* 0x000fe200078e020a */
[----:B------:R-:W4:Y:S03]  /*0800*/  @P1 LDG.E R2, desc[UR4][R10.64] ;  /* 0x000000040a021981 */ /* 0x000f26000c1e1900 */
[----:B---3--:R-:W-:Y:S01]  /*0810*/  @!P0 IMAD.WIDE.U32 R6, R17, 0x4, R6 ;  /* 0x0000000411068825 */ /* 0x008fe200078e0006 */
[----:B------:R-:W2:Y:S04]  /*0820*/  @P1 LDG.E R9, desc[UR4][R8.64+0x4] ;  /* 0x0000040408091981 */ /* 0x000ea8000c1e1900 */
[----:B------:R-:W2:Y:S01]  /*0830*/  @P1 LDG.E R14, desc[UR4][R14.64] ;  /* 0x000000040e0e1981 */ /* 0x000ea2000c1e1900 */
[----:B0-----:R-:W-:-:S03]  /*0840*/  @!P0 IMAD.WIDE R4, R21, 0x4, R4 ;  /* 0x0000000415048825 */ /* 0x001fc600078e0204 */
[----:B------:R-:W3:Y:S04]  /*0850*/  @!P0 LDG.E R7, desc[UR4][R6.64] ;  /* 0x0000000406078981 */ /* 0x000ee8000c1e1900 */
[----:B------:R-:W3:Y:S01]  /*0860*/  @!P0 LDG.E R4, desc[UR4][R4.64] ;  /* 0x0000000404048981 */ /* 0x000ee2000c1e1900 */
[----:B----4-:R-:W-:-:S04]  /*0870*/  @P1 FFMA R2, R13, R2, R24 ;  /* 0x000000020d021223 */ /* 0x010fc80000000018 */
[----:B--2---:R-:W-:-:S04]  /*0880*/  @P1 FFMA R24, R9, R14, R2 ;  /* 0x0000000e09181223 */ /* 0x004fc80000000002 */
[----:B---3--:R-:W-:-:S07]  /*0890*/  @!P0 FFMA R24, R7, R4, R24 ;  /* 0x0000000407188223 */ /* 0x008fce0000000018 */
.L_x_1:
[----:B------:R-:W0:Y:S01]  /*08a0*/  LDC.64 R4, c[0x0][0x380] ;  /* 0x0000e000ff047b82 */ /* 0x000e220000000a00 */
[----:B------:R-:W-:-:S04]  /*08b0*/  IMAD R3, R19, R3, R0 ;  /* 0x0000000313037224 */ /* 0x000fc800078e0200 */
[----:B0-----:R-:W-:-:S05]  /*08c0*/  IMAD.WIDE R2, R3, 0x4, R4 ;  /* 0x0000000403027825 */ /* 0x001fca00078e0204 */
[----:B------:R-:W-:Y:S01]  /*08d0*/  STG.E desc[UR4][R2.64], R24 ;  /* 0x0000001802007986 */ /* 0x000fe2000c101904 */
[----:B------:R-:W-:Y:S05]  /*08e0*/  EXIT ;  /* 0x000000000000794d */ /* 0x000fea0003800000 */
.L_x_5:
        /* <DEDUP_REMOVED lines=9> */
.L_x_7:


//--------------------- .nv.shared.reserved.0     --------------------------
	.section	.nv.shared.reserved.0,"aw",@nobits
	.weak		__nv_reservedSMEM_offset_0_alias
	.size		__nv_reservedSMEM_offset_0_alias, 0, 64
	.other		__nv_reservedSMEM_offset_0_alias,@"STO_CUDA_RESERVED_SHARED STV_DEFAULT"
__nv_reservedSMEM_offset_0_alias:
	.zero		0
	.zero		64


//--------------------- .nv.constant0._Z19matmul_kernel_tiledPfPKfS1_iii --------------------------
	.section	.nv.constant0._Z19matmul_kernel_tiledPfPKfS1_iii,"a",@progbits
	.sectionflags	@""
	.align	4
.nv.constant0._Z19matmul_kernel_tiledPfPKfS1_iii:
	.zero		932


//--------------------- .nv.constant0._Z13matmul_kernelPfPKfS1_iii --------------------------
	.section	.nv.constant0._Z13matmul_kernelPfPKfS1_iii,"a",@progbits
	.sectionflags	@""
	.align	4
.nv.constant0._Z13matmul_kernelPfPKfS1_iii:
	.zero		932


//--------------------- SYMBOLS --------------------------

	.type		.nv.reservedSmem.offset0,@object
	.size		.nv.reservedSmem.offset0,0x4
